//
// Generated by NVIDIA NVVM Compiler
//
// Compiler Build ID: CL-36424714
// Cuda compilation tools, release 13.0, V13.0.88
// Based on NVVM 20.0.0
//

.version 9.0
.target sm_100
.address_size 64

	// .globl	_Z5benchPfS_i

.visible .entry _Z5benchPfS_i(
	.param .u64 .ptr .align 1 _Z5benchPfS_i_param_0,
	.param .u64 .ptr .align 1 _Z5benchPfS_i_param_1,
	.param .u32 _Z5benchPfS_i_param_2
)
{
	.reg .pred 	%p<7>;
	.reg .b32 	%r<31>;
	.reg .b32 	%f<6>;
	.reg .b64 	%rd<18>;

	ld.param.u64 	%rd3, [_Z5benchPfS_i_param_0];
	ld.param.u64 	%rd4, [_Z5benchPfS_i_param_1];
	ld.param.u32 	%r12, [_Z5benchPfS_i_param_2];
	cvta.to.global.u64 	%rd1, %rd4;
	cvta.to.global.u64 	%rd2, %rd3;
	mov.u32 	%r13, %ctaid.x;
	mov.u32 	%r14, %ntid.x;
	mov.u32 	%r15, %tid.x;
	mad.lo.s32 	%r29, %r13, %r14, %r15;
	mov.u32 	%r16, %nctaid.x;
	mul.lo.s32 	%r2, %r14, %r16;
	setp.ge.s32 	%p1, %r29, %r12;
	@%p1 bra 	$L__BB0_7;
	add.s32 	%r17, %r29, %r2;
	max.s32 	%r18, %r12, %r17;
	setp.lt.s32 	%p2, %r17, %r12;
	selp.u32 	%r19, 1, 0, %p2;
	add.s32 	%r20, %r17, %r19;
	sub.s32 	%r21, %r18, %r20;
	div.u32 	%r22, %r21, %r2;
	add.s32 	%r3, %r22, %r19;
	and.b32  	%r23, %r3, 3;
	setp.eq.s32 	%p3, %r23, 3;
	@%p3 bra 	$L__BB0_4;
	add.s32 	%r24, %r3, 1;
	and.b32  	%r25, %r24, 3;
	neg.s32 	%r27, %r25;
$L__BB0_3:
	.pragma "nounroll";
	mul.wide.s32 	%rd5, %r29, 4;
	add.s64 	%rd6, %rd1, %rd5;
	add.s64 	%rd7, %rd2, %rd5;
	ld.global.f32 	%f1, [%rd7];
	st.global.f32 	[%rd6], %f1;
	add.s32 	%r29, %r29, %r2;
	add.s32 	%r27, %r27, 1;
	setp.ne.s32 	%p4, %r27, 0;
	@%p4 bra 	$L__BB0_3;
$L__BB0_4:
	setp.lt.u32 	%p5, %r3, 3;
	@%p5 bra 	$L__BB0_7;
	mul.wide.s32 	%rd11, %r2, 4;
	shl.b32 	%r26, %r2, 2;
$L__BB0_6:
	mul.wide.s32 	%rd8, %r29, 4;
	add.s64 	%rd9, %rd2, %rd8;
	ld.global.f32 	%f2, [%rd9];
	add.s64 	%rd10, %rd1, %rd8;
	st.global.f32 	[%rd10], %f2;
	add.s64 	%rd12, %rd9, %rd11;
	ld.global.f32 	%f3, [%rd12];
	add.s64 	%rd13, %rd10, %rd11;
	st.global.f32 	[%rd13], %f3;
	add.s64 	%rd14, %rd12, %rd11;
	ld.global.f32 	%f4, [%rd14];
	add.s64 	%rd15, %rd13, %rd11;
	st.global.f32 	[%rd15], %f4;
	add.s64 	%rd16, %rd14, %rd11;
	ld.global.f32 	%f5, [%rd16];
	add.s64 	%rd17, %rd15, %rd11;
	st.global.f32 	[%rd17], %f5;
	add.s32 	%r29, %r26, %r29;
	setp.lt.s32 	%p6, %r29, %r12;
	@%p6 bra 	$L__BB0_6;
$L__BB0_7:
	ret;

}
	// .globl	_Z12bench_singlePfS_
.visible .entry _Z12bench_singlePfS_(
	.param .u64 .ptr .align 1 _Z12bench_singlePfS__param_0,
	.param .u64 .ptr .align 1 _Z12bench_singlePfS__param_1
)
{
	.reg .b32 	%r<5>;
	.reg .b32 	%f<2>;
	.reg .b64 	%rd<8>;

	ld.param.u64 	%rd1, [_Z12bench_singlePfS__param_0];
	ld.param.u64 	%rd2, [_Z12bench_singlePfS__param_1];
	cvta.to.global.u64 	%rd3, %rd2;
	cvta.to.global.u64 	%rd4, %rd1;
	mov.u32 	%r1, %ctaid.x;
	mov.u32 	%r2, %ntid.x;
	mov.u32 	%r3, %tid.x;
	mad.lo.s32 	%r4, %r1, %r2, %r3;
	mul.wide.s32 	%rd5, %r4, 4;
	add.s64 	%rd6, %rd4, %rd5;
	ld.global.f32 	%f1, [%rd6];
	add.s64 	%rd7, %rd3, %rd5;
	st.global.f32 	[%rd7], %f1;
	ret;

}


// ===== COMPILED SASS (sm_100) =====

	.target	sm_100

	.elftype	@"ET_EXEC"


//--------------------- .note.nv.tkinfo           --------------------------
	.section	.note.nv.tkinfo,"",@"SHT_NOTE"
	.sectionflags	@"SHF_NOTE_NV_TKINFO"
	.tkinfo
        /*0018*/ 	.word	0x00000002
        /*0030*/ 	.string	""
        /*0030*/ 	.string	"ptxas"
        /*0030*/ 	.string	"Cuda compilation tools, release 13.0, V13.0.88"
        /*0030*/ 	.string	"Build cuda_13.0.r13.0/compiler.36424714_0"
        /*0030*/ 	.string	"-arch sm_100 -m 64 "



//--------------------- .note.nv.cuinfo           --------------------------
	.section	.note.nv.cuinfo,"",@"SHT_NOTE"
	.sectionflags	@"SHF_NOTE_NV_CUINFO"
        /*0018*/ 	.short	0x0002
        /*001a*/ 	.short	0x0064
        /*001c*/ 	.short	0x0082
	.zero		2


//--------------------- .nv.info                  --------------------------
	.section	.nv.info,"",@"SHT_CUDA_INFO"
	.align	4


	//----- nvinfo : EIATTR_REGCOUNT
	.align		4
        /*0000*/ 	.byte	0x04, 0x2f
        /*0002*/ 	.short	(.L_1 - .L_0)
	.align		4
.L_0:
        /*0004*/ 	.word	index@(_Z5benchPfS_i)
        /*0008*/ 	.word	0x0000001e


	//----- nvinfo : EIATTR_FRAME_SIZE
	.align		4
.L_1:
        /*000c*/ 	.byte	0x04, 0x11
        /*000e*/ 	.short	(.L_3 - .L_2)
	.align		4
.L_2:
        /*0010*/ 	.word	index@(_Z5benchPfS_i)
        /*0014*/ 	.word	0x00000000


	//----- nvinfo : EIATTR_REGCOUNT
	.align		4
.L_3:
        /*0018*/ 	.byte	0x04, 0x2f
        /*001a*/ 	.short	(.L_5 - .L_4)
	.align		4
.L_4:
        /*001c*/ 	.word	index@(_Z12bench_singlePfS_)
        /*0020*/ 	.word	0x0000000a


	//----- nvinfo : EIATTR_FRAME_SIZE
	.align		4
.L_5:
        /*0024*/ 	.byte	0x04, 0x11
        /*0026*/ 	.short	(.L_7 - .L_6)
	.align		4
.L_6:
        /*0028*/ 	.word	index@(_Z12bench_singlePfS_)
        /*002c*/ 	.word	0x00000000


	//----- nvinfo : EIATTR_MIN_STACK_SIZE
	.align		4
.L_7:
        /*0030*/ 	.byte	0x04, 0x12
        /*0032*/ 	.short	(.L_9 - .L_8)
	.align		4
.L_8:
        /*0034*/ 	.word	index@(_Z12bench_singlePfS_)
        /*0038*/ 	.word	0x00000000


	//----- nvinfo : EIATTR_MIN_STACK_SIZE
	.align		4
.L_9:
        /*003c*/ 	.byte	0x04, 0x12
        /*003e*/ 	.short	(.L_11 - .L_10)
	.align		4
.L_10:
        /*0040*/ 	.word	index@(_Z5benchPfS_i)
        /*0044*/ 	.word	0x00000000
.L_11:


//--------------------- .nv.compat                --------------------------
	.section	.nv.compat,"",@"SHT_CUDA_COMPAT_INFO"
	.align	4
        /*0000*/ 	.byte	0x02, 0x09, 0x00, 0x00, 0x02, 0x02, 0x01, 0x00, 0x02, 0x05, 0x05, 0x00, 0x03, 0x07, 0x01, 0x01
        /*0010*/ 	.byte	0x02, 0x03, 0x00, 0x00, 0x02, 0x06, 0x01, 0x00, 0x04, 0x0b, 0x08, 0x00, 0x09, 0x00, 0x00, 0x00
        /*0020*/ 	.byte	0x00, 0x00, 0x00, 0x00


//--------------------- .nv.info._Z12bench_singlePfS_ --------------------------
	.section	.nv.info._Z12bench_singlePfS_,"",@"SHT_CUDA_INFO"
	.sectionflags	@""
	.align	4


	//----- nvinfo : EIATTR_CUDA_API_VERSION
	.align		4
        /*0000*/ 	.byte	0x04, 0x37
        /*0002*/ 	.short	(.L_13 - .L_12)
.L_12:
        /*0004*/ 	.word	0x00000082


	//----- nvinfo : EIATTR_KPARAM_INFO
	.align		4
.L_13:
        /*0008*/ 	.byte	0x04, 0x17
        /*000a*/ 	.short	(.L_15 - .L_14)
.L_14:
        /*000c*/ 	.word	0x00000000
        /*0010*/ 	.short	0x0001
        /*0012*/ 	.short	0x0008
        /*0014*/ 	.byte	0x00, 0xf5, 0x21, 0x00


	//----- nvinfo : EIATTR_KPARAM_INFO
	.align		4
.L_15:
        /*0018*/ 	.byte	0x04, 0x17
        /*001a*/ 	.short	(.L_17 - .L_16)
.L_16:
        /*001c*/ 	.word	0x00000000
        /*0020*/ 	.short	0x0000
        /*0022*/ 	.short	0x0000
        /*0024*/ 	.byte	0x00, 0xf5, 0x21, 0x00


	//----- nvinfo : EIATTR_SPARSE_MMA_MASK
	.align		4
.L_17:
        /*0028*/ 	.byte	0x03, 0x50
        /*002a*/ 	.short	0x0000


	//----- nvinfo : EIATTR_MAXREG_COUNT
	.align		4
        /*002c*/ 	.byte	0x03, 0x1b
        /*002e*/ 	.short	0x00ff


	//----- nvinfo : EIATTR_MERCURY_ISA_VERSION
	.align		4
        /*0030*/ 	.byte	0x03, 0x5f
        /*0032*/ 	.short	0x0101


	//----- nvinfo : EIATTR_VRC_CTA_INIT_COUNT
	.align		4
        /*0034*/ 	.byte	0x02, 0x4a
	.zero		1
	.zero		1


	//----- nvinfo : EIATTR_EXIT_INSTR_OFFSETS
	.align		4
        /*0038*/ 	.byte	0x04, 0x1c
        /*003a*/ 	.short	(.L_19 - .L_18)


	//   ....[0]....
.L_18:
        /*003c*/ 	.word	0x000000c0


	//----- nvinfo : EIATTR_CBANK_PARAM_SIZE
	.align		4
.L_19:
        /*0040*/ 	.byte	0x03, 0x19
        /*0042*/ 	.short	0x0010


	//----- nvinfo : EIATTR_PARAM_CBANK
	.align		4
        /*0044*/ 	.byte	0x04, 0x0a
        /*0046*/ 	.short	(.L_21 - .L_20)
	.align		4
.L_20:
        /*0048*/ 	.word	index@(.nv.constant0._Z12bench_singlePfS_)
        /*004c*/ 	.short	0x0380
        /*004e*/ 	.short	0x0010


	//----- nvinfo : EIATTR_SW_WAR
	.align		4
.L_21:
        /*0050*/ 	.byte	0x04, 0x36
        /*0052*/ 	.short	(.L_23 - .L_22)
.L_22:
        /*0054*/ 	.word	0x00000008
.L_23:


//--------------------- .nv.info._Z5benchPfS_i    --------------------------
	.section	.nv.info._Z5benchPfS_i,"",@"SHT_CUDA_INFO"
	.sectionflags	@""
	.align	4


	//----- nvinfo : EIATTR_CUDA_API_VERSION
	.align		4
        /*0000*/ 	.byte	0x04, 0x37
        /*0002*/ 	.short	(.L_25 - .L_24)
.L_24:
        /*0004*/ 	.word	0x00000082


	//----- nvinfo : EIATTR_KPARAM_INFO
	.align		4
.L_25:
        /*0008*/ 	.byte	0x04, 0x17
        /*000a*/ 	.short	(.L_27 - .L_26)
.L_26:
        /*000c*/ 	.word	0x00000000
        /*0010*/ 	.short	0x0002
        /*0012*/ 	.short	0x0010
        /*0014*/ 	.byte	0x00, 0xf0, 0x11, 0x00


	//----- nvinfo : EIATTR_KPARAM_INFO
	.align		4
.L_27:
        /*0018*/ 	.byte	0x04, 0x17
        /*001a*/ 	.short	(.L_29 - .L_28)
.L_28:
        /*001c*/ 	.word	0x00000000
        /*0020*/ 	.short	0x0001
        /*0022*/ 	.short	0x0008
        /*0024*/ 	.byte	0x00, 0xf5, 0x21, 0x00


	//----- nvinfo : EIATTR_KPARAM_INFO
	.align		4
.L_29:
        /*0028*/ 	.byte	0x04, 0x17
        /*002a*/ 	.short	(.L_31 - .L_30)
.L_30:
        /*002c*/ 	.word	0x00000000
        /*0030*/ 	.short	0x0000
        /*0032*/ 	.short	0x0000
        /*0034*/ 	.byte	0x00, 0xf5, 0x21, 0x00


	//----- nvinfo : EIATTR_SPARSE_MMA_MASK
	.align		4
.L_31:
        /*0038*/ 	.byte	0x03, 0x50
        /*003a*/ 	.short	0x0000


	//----- nvinfo : EIATTR_MAXREG_COUNT
	.align		4
        /*003c*/ 	.byte	0x03, 0x1b
        /*003e*/ 	.short	0x00ff


	//----- nvinfo : EIATTR_MERCURY_ISA_VERSION
	.align		4
        /*0040*/ 	.byte	0x03, 0x5f
        /*0042*/ 	.short	0x0101


	//----- nvinfo : EIATTR_VRC_CTA_INIT_COUNT
	.align		4
        /*0044*/ 	.byte	0x02, 0x4a
	.zero		1
	.zero		1


	//----- nvinfo : EIATTR_EXIT_INSTR_OFFSETS
	.align		4
        /*0048*/ 	.byte	0x04, 0x1c
        /*004a*/ 	.short	(.L_33 - .L_32)


	//   ....[0]....
.L_32:
        /*004c*/ 	.word	0x00000090


	//   ....[1]....
        /*0050*/ 	.word	0x00000380


	//   ....[2]....
        /*0054*/ 	.word	0x000004c0


	//----- nvinfo : EIATTR_CRS_STACK_SIZE
	.align		4
.L_33:
        /*0058*/ 	.byte	0x04, 0x1e
        /*005a*/ 	.short	(.L_35 - .L_34)
.L_34:
        /*005c*/ 	.word	0x00000000


	//----- nvinfo : EIATTR_CBANK_PARAM_SIZE
	.align		4
.L_35:
        /*0060*/ 	.byte	0x03, 0x19
        /*0062*/ 	.short	0x0014


	//----- nvinfo : EIATTR_PARAM_CBANK
	.align		4
        /*0064*/ 	.byte	0x04, 0x0a
        /*0066*/ 	.short	(.L_37 - .L_36)
	.align		4
.L_36:
        /*0068*/ 	.word	index@(.nv.constant0._Z5benchPfS_i)
        /*006c*/ 	.short	0x0380
        /*006e*/ 	.short	0x0014


	//----- nvinfo : EIATTR_SW_WAR
	.align		4
.L_37:
        /*0070*/ 	.byte	0x04, 0x36
        /*0072*/ 	.short	(.L_39 - .L_38)
.L_38:
        /*0074*/ 	.word	0x00000008
.L_39:


//--------------------- .nv.callgraph             --------------------------
	.section	.nv.callgraph,"",@"SHT_CUDA_CALLGRAPH"
	.align	4
	.sectionentsize	8
	.align		4
        /*0000*/ 	.word	0x00000000
	.align		4
        /*0004*/ 	.word	0xffffffff
	.align		4
        /*0008*/ 	.word	0x00000000
	.align		4
        /*000c*/ 	.word	0xfffffffe
	.align		4
        /*0010*/ 	.word	0x00000000
	.align		4
        /*0014*/ 	.word	0xfffffffd
	.align		4
        /*0018*/ 	.word	0x00000000
	.align		4
        /*001c*/ 	.word	0xfffffffc


//--------------------- .text._Z12bench_singlePfS_ --------------------------
	.section	.text._Z12bench_singlePfS_,"ax",@progbits
	.align	128
        .global         _Z12bench_singlePfS_
        .type           _Z12bench_singlePfS_,@function
        .size           _Z12bench_singlePfS_,(.L_x_6 - _Z12bench_singlePfS_)
        .other          _Z12bench_singlePfS_,@"STO_CUDA_ENTRY STV_DEFAULT"
_Z12bench_singlePfS_:
.text._Z12bench_singlePfS_:
[----:B------:R-:W-:Y:S01]  /*0000*/  LDC R1, c[0x0][0x37c] ;  /* 0x0000df00ff017b82 */ /* 0x000fe20000000800 */
[----:B------:R-:W0:Y:S07]  /*0010*/  S2R R0, SR_TID.X ;  /* 0x0000000000007919 */ /* 0x000e2e0000002100 */
[----:B------:R-:W0:Y:S01]  /*0020*/  S2UR UR6, SR_CTAID.X ;  /* 0x00000000000679c3 */ /* 0x000e220000002500 */
[----:B------:R-:W1:Y:S07]  /*0030*/  LDCU.64 UR4, c[0x0][0x358] ;  /* 0x00006b00ff0477ac */ /* 0x000e6e0008000a00 */
[----:B------:R-:W0:Y:S08]  /*0040*/  LDC R7, c[0x0][0x360] ;  /* 0x0000d800ff077b82 */ /* 0x000e300000000800 */
[----:B------:R-:W2:Y:S08]  /*0050*/  LDC.64 R2, c[0x0][0x380] ;  /* 0x0000e000ff027b82 */ /* 0x000eb00000000a00 */
[----:B------:R-:W3:Y:S01]  /*0060*/  LDC.64 R4, c[0x0][0x388] ;  /* 0x0000e200ff047b82 */ /* 0x000ee20000000a00 */
[----:B0-----:R-:W-:-:S04]  /*0070*/  IMAD R7, R7, UR6, R0 ;  /* 0x0000000607077c24 */ /* 0x001fc8000f8e0200 */
[----:B--2---:R-:W-:-:S06]  /*0080*/  IMAD.WIDE R2, R7, 0x4, R2 ;  /* 0x0000000407027825 */ /* 0x004fcc00078e0202 */
[----:B-1----:R-:W2:Y:S01]  /*0090*/  LDG.E R3, desc[UR4][R2.64] ;  /* 0x0000000402037981 */ /* 0x002ea2000c1e1900 */
[----:B---3--:R-:W-:-:S05]  /*00a0*/  IMAD.WIDE R4, R7, 0x4, R4 ;  /* 0x0000000407047825 */ /* 0x008fca00078e0204 */
[----:B--2---:R-:W-:Y:S01]  /*00b0*/  STG.E desc[UR4][R4.64], R3 ;  /* 0x0000000304007986 */ /* 0x004fe2000c101904 */
[----:B------:R-:W-:Y:S05]  /*00c0*/  EXIT ;  /* 0x000000000000794d */ /* 0x000fea0003800000 */
.L_x_0:
[----:B------:R-:W-:-:S00]  /*00d0*/  BRA `(.L_x_0) ;  /* 0xfffffffc00fc7947 */ /* 0x000fc0000383ffff */
[----:B------:R-:W-:-:S00]  /*00e0*/  NOP ;  /* 0x0000000000007918 */ /* 0x000fc00000000000 */
        /* <DEDUP_REMOVED lines=9> */
.L_x_6:


//--------------------- .text._Z5benchPfS_i       --------------------------
	.section	.text._Z5benchPfS_i,"ax",@progbits
	.align	128
        .global         _Z5benchPfS_i
        .type           _Z5benchPfS_i,@function
        .size           _Z5benchPfS_i,(.L_x_7 - _Z5benchPfS_i)
        .other          _Z5benchPfS_i,@"STO_CUDA_ENTRY STV_DEFAULT"
_Z5benchPfS_i:
.text._Z5benchPfS_i:
[----:B------:R-:W-:Y:S01]  /*0000*/  LDC R1, c[0x0][0x37c] ;  /* 0x0000df00ff017b82 */ /* 0x000fe20000000800 */
[----:B------:R-:W0:Y:S07]  /*0010*/  S2R R7, SR_TID.X ;  /* 0x0000000000077919 */ /* 0x000e2e0000002100 */
[----:B------:R-:W0:Y:S01]  /*0020*/  S2UR UR4, SR_CTAID.X ;  /* 0x00000000000479c3 */ /* 0x000e220000002500 */
[----:B------:R-:W1:Y:S07]  /*0030*/  LDCU UR6, c[0x0][0x390] ;  /* 0x00007200ff0677ac */ /* 0x000e6e0008000800 */
[----:B------:R-:W0:Y:S01]  /*0040*/  LDC R0, c[0x0][0x360] ;  /* 0x0000d800ff007b82 */ /* 0x000e220000000800 */
[----:B------:R-:W2:Y:S01]  /*0050*/  LDCU UR5, c[0x0][0x370] ;  /* 0x00006e00ff0577ac */ /* 0x000ea20008000800 */
[----:B0-----:R-:W-:-:S02]  /*0060*/  IMAD R7, R0, UR4, R7 ;  /* 0x0000000400077c24 */ /* 0x001fc4000f8e0207 */
[----:B--2---:R-:W-:-:S03]  /*0070*/  IMAD R0, R0, UR5, RZ ;  /* 0x0000000500007c24 */ /* 0x004fc6000f8e02ff */
[----:B-1----:R-:W-:-:S13]  /*0080*/  ISETP.GE.AND P0, PT, R7, UR6, PT ;  /* 0x0000000607007c0c */ /* 0x002fda000bf06270 */
[----:B------:R-:W-:Y:S05]  /*0090*/  @P0 EXIT ;  /* 0x000000000000094d */ /* 0x000fea0003800000 */
[----:B------:R-:W0:Y:S01]  /*00a0*/  I2F.U32.RP R8, R0 ;  /* 0x0000000000087306 */ /* 0x000e220000209000 */
[C---:B------:R-:W-:Y:S01]  /*00b0*/  IADD3 R4, PT, PT, R0.reuse, R7, RZ ;  /* 0x0000000700047210 */ /* 0x040fe20007ffe0ff */
[----:B------:R-:W-:Y:S01]  /*00c0*/  IMAD.MOV R9, RZ, RZ, -R0 ;  /* 0x000000ffff097224 */ /* 0x000fe200078e0a00 */
[----:B------:R-:W-:Y:S01]  /*00d0*/  ISETP.NE.U32.AND P2, PT, R0, RZ, PT ;  /* 0x000000ff0000720c */ /* 0x000fe20003f45070 */
[----:B------:R-:W1:Y:S01]  /*00e0*/  LDCU.64 UR4, c[0x0][0x358] ;  /* 0x00006b00ff0477ac */ /* 0x000e620008000a00 */
[C---:B------:R-:W-:Y:S01]  /*00f0*/  ISETP.GE.AND P0, PT, R4.reuse, UR6, PT ;  /* 0x0000000604007c0c */ /* 0x040fe2000bf06270 */
[----:B------:R-:W-:Y:S01]  /*0100*/  BSSY.RECONVERGENT B0, `(.L_x_1) ;  /* 0x0000027000007945 */ /* 0x000fe20003800200 */
[----:B------:R-:W-:Y:S02]  /*0110*/  VIMNMX R5, PT, PT, R4, UR6, !PT ;  /* 0x0000000604057c48 */ /* 0x000fe4000ffe0100 */
[----:B------:R-:W-:-:S04]  /*0120*/  SEL R6, RZ, 0x1, P0 ;  /* 0x00000001ff067807 */ /* 0x000fc80000000000 */
[----:B------:R-:W-:Y:S01]  /*0130*/  IADD3 R5, PT, PT, R5, -R4, -R6 ;  /* 0x8000000405057210 */ /* 0x000fe20007ffe806 */
[----:B0-----:R-:W0:Y:S02]  /*0140*/  MUFU.RCP R8, R8 ;  /* 0x0000000800087308 */ /* 0x001e240000001000 */
[----:B0-----:R-:W-:-:S06]  /*0150*/  IADD3 R2, PT, PT, R8, 0xffffffe, RZ ;  /* 0x0ffffffe08027810 */ /* 0x001fcc0007ffe0ff */
[----:B------:R0:W2:Y:S02]  /*0160*/  F2I.FTZ.U32.TRUNC.NTZ R3, R2 ;  /* 0x0000000200037305 */ /* 0x0000a4000021f000 */
[----:B0-----:R-:W-:Y:S02]  /*0170*/  IMAD.MOV.U32 R2, RZ, RZ, RZ ;  /* 0x000000ffff027224 */ /* 0x001fe400078e00ff */
[----:B--2---:R-:W-:-:S04]  /*0180*/  IMAD R9, R9, R3, RZ ;  /* 0x0000000309097224 */ /* 0x004fc800078e02ff */
[----:B------:R-:W-:-:S06]  /*0190*/  IMAD.HI.U32 R8, R3, R9, R2 ;  /* 0x0000000903087227 */ /* 0x000fcc00078e0002 */
[----:B------:R-:W-:-:S05]  /*01a0*/  IMAD.HI.U32 R9, R8, R5, RZ ;  /* 0x0000000508097227 */ /* 0x000fca00078e00ff */
[----:B------:R-:W-:-:S05]  /*01b0*/  IADD3 R2, PT, PT, -R9, RZ, RZ ;  /* 0x000000ff09027210 */ /* 0x000fca0007ffe1ff */
[----:B------:R-:W-:Y:S02]  /*01c0*/  IMAD R5, R0, R2, R5 ;  /* 0x0000000200057224 */ /* 0x000fe400078e0205 */
[----:B------:R-:W0:Y:S03]  /*01d0*/  LDC.64 R2, c[0x0][0x388] ;  /* 0x0000e200ff027b82 */ /* 0x000e260000000a00 */
[----:B------:R-:W-:-:S13]  /*01e0*/  ISETP.GE.U32.AND P0, PT, R5, R0, PT ;  /* 0x000000000500720c */ /* 0x000fda0003f06070 */
[----:B------:R-:W-:Y:S01]  /*01f0*/  @P0 IMAD.IADD R5, R5, 0x1, -R0 ;  /* 0x0000000105050824 */ /* 0x000fe200078e0a00 */
[----:B------:R-:W-:-:S04]  /*0200*/  @P0 IADD3 R9, PT, PT, R9, 0x1, RZ ;  /* 0x0000000109090810 */ /* 0x000fc80007ffe0ff */
[-C--:B------:R-:W-:Y:S02]  /*0210*/  ISETP.GE.U32.AND P1, PT, R5, R0.reuse, PT ;  /* 0x000000000500720c */ /* 0x080fe40003f26070 */
[----:B------:R-:W2:Y:S11]  /*0220*/  LDC.64 R4, c[0x0][0x380] ;  /* 0x0000e000ff047b82 */ /* 0x000eb60000000a00 */
[----:B------:R-:W-:Y:S01]  /*0230*/  @P1 VIADD R9, R9, 0x1 ;  /* 0x0000000109091836 */ /* 0x000fe20000000000 */
[----:B------:R-:W-:-:S04]  /*0240*/  @!P2 LOP3.LUT R9, RZ, R0, RZ, 0x33, !PT ;  /* 0x00000000ff09a212 */ /* 0x000fc800078e33ff */
[----:B------:R-:W-:-:S04]  /*0250*/  IADD3 R6, PT, PT, R6, R9, RZ ;  /* 0x0000000906067210 */ /* 0x000fc80007ffe0ff */
[C---:B------:R-:W-:Y:S02]  /*0260*/  LOP3.LUT R8, R6.reuse, 0x3, RZ, 0xc0, !PT ;  /* 0x0000000306087812 */ /* 0x040fe400078ec0ff */
[----:B------:R-:W-:Y:S02]  /*0270*/  ISETP.GE.U32.AND P1, PT, R6, 0x3, PT ;  /* 0x000000030600780c */ /* 0x000fe40003f26070 */
[----:B------:R-:W-:-:S13]  /*0280*/  ISETP.NE.AND P0, PT, R8, 0x3, PT ;  /* 0x000000030800780c */ /* 0x000fda0003f05270 */
[----:B01----:R-:W-:Y:S05]  /*0290*/  @!P0 BRA `(.L_x_2) ;  /* 0x0000000000348947 */ /* 0x003fea0003800000 */
[----:B------:R-:W0:Y:S01]  /*02a0*/  LDC.64 R14, c[0x0][0x380] ;  /* 0x0000e000ff0e7b82 */ /* 0x000e220000000a00 */
[----:B------:R-:W-:-:S05]  /*02b0*/  VIADD R6, R6, 0x1 ;  /* 0x0000000106067836 */ /* 0x000fca0000000000 */
[----:B------:R-:W-:Y:S02]  /*02c0*/  LOP3.LUT R6, R6, 0x3, RZ, 0xc0, !PT ;  /* 0x0000000306067812 */ /* 0x000fe400078ec0ff */
[----:B------:R-:W1:Y:S02]  /*02d0*/  LDC.64 R12, c[0x0][0x388] ;  /* 0x0000e200ff0c7b82 */ /* 0x000e640000000a00 */
[----:B------:R-:W-:-:S07]  /*02e0*/  IADD3 R6, PT, PT, -R6, RZ, RZ ;  /* 0x000000ff06067210 */ /* 0x000fce0007ffe1ff */
.L_x_3:
[----:B0--3--:R-:W-:-:S06]  /*02f0*/  IMAD.WIDE R10, R7, 0x4, R14 ;  /* 0x00000004070a7825 */ /* 0x009fcc00078e020e */
[----:B------:R-:W3:Y:S01]  /*0300*/  LDG.E R11, desc[UR4][R10.64] ;  /* 0x000000040a0b7981 */ /* 0x000ee2000c1e1900 */
[----:B-1----:R-:W-:Y:S01]  /*0310*/  IMAD.WIDE R8, R7, 0x4, R12 ;  /* 0x0000000407087825 */ /* 0x002fe200078e020c */
[----:B------:R-:W-:-:S03]  /*0320*/  IADD3 R7, PT, PT, R0, R7, RZ ;  /* 0x0000000700077210 */ /* 0x000fc60007ffe0ff */
[----:B------:R-:W-:-:S05]  /*0330*/  VIADD R6, R6, 0x1 ;  /* 0x0000000106067836 */ /* 0x000fca0000000000 */
[----:B------:R-:W-:Y:S01]  /*0340*/  ISETP.NE.AND P0, PT, R6, RZ, PT ;  /* 0x000000ff0600720c */ /* 0x000fe20003f05270 */
[----:B---3--:R3:W-:-:S12]  /*0350*/  STG.E desc[UR4][R8.64], R11 ;  /* 0x0000000b08007986 */ /* 0x0087d8000c101904 */
[----:B------:R-:W-:Y:S05]  /*0360*/  @P0 BRA `(.L_x_3) ;  /* 0xfffffffc00e00947 */ /* 0x000fea000383ffff */
.L_x_2:
[----:B------:R-:W-:Y:S05]  /*0370*/  BSYNC.RECONVERGENT B0 ;  /* 0x0000000000007941 */ /* 0x000fea0003800200 */
.L_x_1:
[----:B------:R-:W-:Y:S05]  /*0380*/  @!P1 EXIT ;  /* 0x000000000000994d */ /* 0x000fea0003800000 */
.L_x_4:
[----:B0-2---:R-:W-:-:S05]  /*0390*/  IMAD.WIDE R18, R7, 0x4, R4 ;  /* 0x0000000407127825 */ /* 0x005fca00078e0204 */
[----:B------:R-:W2:Y:S01]  /*03a0*/  LDG.E R23, desc[UR4][R18.64] ;  /* 0x0000000412177981 */ /* 0x000ea2000c1e1900 */
[----:B------:R-:W-:-:S04]  /*03b0*/  IMAD.WIDE R20, R7, 0x4, R2 ;  /* 0x0000000407147825 */ /* 0x000fc800078e0202 */
[C---:B---3--:R-:W-:Y:S01]  /*03c0*/  IMAD.WIDE R8, R0.reuse, 0x4, R18 ;  /* 0x0000000400087825 */ /* 0x048fe200078e0212 */
[----:B--2---:R0:W-:Y:S04]  /*03d0*/  STG.E desc[UR4][R20.64], R23 ;  /* 0x0000001714007986 */ /* 0x0041e8000c101904 */
[----:B------:R-:W2:Y:S01]  /*03e0*/  LDG.E R25, desc[UR4][R8.64] ;  /* 0x0000000408197981 */ /* 0x000ea2000c1e1900 */
[----:B------:R-:W-:-:S04]  /*03f0*/  IMAD.WIDE R10, R0, 0x4, R20 ;  /* 0x00000004000a7825 */ /* 0x000fc800078e0214 */
[C---:B------:R-:W-:Y:S01]  /*0400*/  IMAD.WIDE R12, R0.reuse, 0x4, R8 ;  /* 0x00000004000c7825 */ /* 0x040fe200078e0208 */
[----:B--2---:R0:W-:Y:S04]  /*0410*/  STG.E desc[UR4][R10.64], R25 ;  /* 0x000000190a007986 */ /* 0x0041e8000c101904 */
[----:B------:R-:W2:Y:S01]  /*0420*/  LDG.E R27, desc[UR4][R12.64] ;  /* 0x000000040c1b7981 */ /* 0x000ea2000c1e1900 */
[----:B------:R-:W-:-:S04]  /*0430*/  IMAD.WIDE R14, R0, 0x4, R10 ;  /* 0x00000004000e7825 */ /* 0x000fc800078e020a */
[C---:B------:R-:W-:Y:S01]  /*0440*/  IMAD.WIDE R16, R0.reuse, 0x4, R12 ;  /* 0x0000000400107825 */ /* 0x040fe200078e020c */
[----:B--2---:R0:W-:Y:S05]  /*0450*/  STG.E desc[UR4][R14.64], R27 ;  /* 0x0000001b0e007986 */ /* 0x0041ea000c101904 */
[----:B------:R-:W2:Y:S01]  /*0460*/  LDG.E R17, desc[UR4][R16.64] ;  /* 0x0000000410117981 */ /* 0x000ea2000c1e1900 */
[C---:B------:R-:W-:Y:S01]  /*0470*/  IMAD.WIDE R18, R0.reuse, 0x4, R14 ;  /* 0x0000000400127825 */ /* 0x040fe200078e020e */
[----:B------:R-:W-:-:S04]  /*0480*/  LEA R7, R0, R7, 0x2 ;  /* 0x0000000700077211 */ /* 0x000fc800078e10ff */
[----:B------:R-:W-:Y:S01]  /*0490*/  ISETP.GE.AND P0, PT, R7, UR6, PT ;  /* 0x0000000607007c0c */ /* 0x000fe2000bf06270 */
[----:B--2---:R0:W-:-:S12]  /*04a0*/  STG.E desc[UR4][R18.64], R17 ;  /* 0x0000001112007986 */ /* 0x0041d8000c101904 */
[----:B------:R-:W-:Y:S05]  /*04b0*/  @!P0 BRA `(.L_x_4) ;  /* 0xfffffffc00b48947 */ /* 0x000fea000383ffff */
[----:B------:R-:W-:Y:S05]  /*04c0*/  EXIT ;  /* 0x000000000000794d */ /* 0x000fea0003800000 */
.L_x_5:
        /* <DEDUP_REMOVED lines=11> */
.L_x_7:


//--------------------- .nv.shared.reserved.0     --------------------------
	.section	.nv.shared.reserved.0,"aw",@nobits
	.weak		__nv_reservedSMEM_offset_0_alias
	.size		__nv_reservedSMEM_offset_0_alias, 0, 64
	.other		__nv_reservedSMEM_offset_0_alias,@"STO_CUDA_RESERVED_SHARED STV_DEFAULT"
__nv_reservedSMEM_offset_0_alias:
	.zero		0
	.zero		64


//--------------------- .nv.constant0._Z12bench_singlePfS_ --------------------------
	.section	.nv.constant0._Z12bench_singlePfS_,"a",@progbits
	.sectionflags	@""
	.align	4
.nv.constant0._Z12bench_singlePfS_:
	.zero		912


//--------------------- .nv.constant0._Z5benchPfS_i --------------------------
	.section	.nv.constant0._Z5benchPfS_i,"a",@progbits
	.sectionflags	@""
	.align	4
.nv.constant0._Z5benchPfS_i:
	.zero		916


//--------------------- SYMBOLS --------------------------

	.type		.nv.reservedSmem.offset0,@object
	.size		.nv.reservedSmem.offset0,0x4
